//
// Generated by NVIDIA NVVM Compiler
//
// Compiler Build ID: CL-36424714
// Cuda compilation tools, release 13.0, V13.0.88
// Based on NVVM 20.0.0
//

.version 9.0
.target sm_100
.address_size 64

	// .globl	_Z29_cuda_parallel_multiplicationiPii

.visible .entry _Z29_cuda_parallel_multiplicationiPii(
	.param .u32 _Z29_cuda_parallel_multiplicationiPii_param_0,
	.param .u64 .ptr .align 1 _Z29_cuda_parallel_multiplicationiPii_param_1,
	.param .u32 _Z29_cuda_parallel_multiplicationiPii_param_2
)
{
	.reg .pred 	%p<2>;
	.reg .b32 	%r<9>;
	.reg .b64 	%rd<5>;

	ld.param.u32 	%r3, [_Z29_cuda_parallel_multiplicationiPii_param_0];
	ld.param.u64 	%rd1, [_Z29_cuda_parallel_multiplicationiPii_param_1];
	ld.param.u32 	%r2, [_Z29_cuda_parallel_multiplicationiPii_param_2];
	mov.u32 	%r4, %ctaid.x;
	mov.u32 	%r5, %ntid.x;
	mov.u32 	%r6, %tid.x;
	mad.lo.s32 	%r1, %r4, %r5, %r6;
	setp.ge.s32 	%p1, %r1, %r3;
	@%p1 bra 	$L__BB0_2;
	cvta.to.global.u64 	%rd2, %rd1;
	mul.wide.s32 	%rd3, %r1, 4;
	add.s64 	%rd4, %rd2, %rd3;
	ld.global.u32 	%r7, [%rd4];
	mul.lo.s32 	%r8, %r7, %r2;
	st.global.u32 	[%rd4], %r8;
$L__BB0_2:
	ret;

}


// ===== COMPILED SASS (sm_100) =====

	.target	sm_100

	.elftype	@"ET_EXEC"


//--------------------- .note.nv.tkinfo           --------------------------
	.section	.note.nv.tkinfo,"",@"SHT_NOTE"
	.sectionflags	@"SHF_NOTE_NV_TKINFO"
	.tkinfo
        /*0018*/ 	.word	0x00000002
        /*0030*/ 	.string	""
        /*0030*/ 	.string	"ptxas"
        /*0030*/ 	.string	"Cuda compilation tools, release 13.0, V13.0.88"
        /*0030*/ 	.string	"Build cuda_13.0.r13.0/compiler.36424714_0"
        /*0030*/ 	.string	"-arch sm_100 -m 64 "



//--------------------- .note.nv.cuinfo           --------------------------
	.section	.note.nv.cuinfo,"",@"SHT_NOTE"
	.sectionflags	@"SHF_NOTE_NV_CUINFO"
        /*0018*/ 	.short	0x0002
        /*001a*/ 	.short	0x0064
        /*001c*/ 	.short	0x0082
	.zero		2


//--------------------- .nv.info                  --------------------------
	.section	.nv.info,"",@"SHT_CUDA_INFO"
	.align	4


	//----- nvinfo : EIATTR_REGCOUNT
	.align		4
        /*0000*/ 	.byte	0x04, 0x2f
        /*0002*/ 	.short	(.L_1 - .L_0)
	.align		4
.L_0:
        /*0004*/ 	.word	index@(_Z29_cuda_parallel_multiplicationiPii)
        /*0008*/ 	.word	0x00000008


	//----- nvinfo : EIATTR_FRAME_SIZE
	.align		4
.L_1:
        /*000c*/ 	.byte	0x04, 0x11
        /*000e*/ 	.short	(.L_3 - .L_2)
	.align		4
.L_2:
        /*0010*/ 	.word	index@(_Z29_cuda_parallel_multiplicationiPii)
        /*0014*/ 	.word	0x00000000


	//----- nvinfo : EIATTR_MIN_STACK_SIZE
	.align		4
.L_3:
        /*0018*/ 	.byte	0x04, 0x12
        /*001a*/ 	.short	(.L_5 - .L_4)
	.align		4
.L_4:
        /*001c*/ 	.word	index@(_Z29_cuda_parallel_multiplicationiPii)
        /*0020*/ 	.word	0x00000000
.L_5:


//--------------------- .nv.compat                --------------------------
	.section	.nv.compat,"",@"SHT_CUDA_COMPAT_INFO"
	.align	4
        /*0000*/ 	.byte	0x02, 0x09, 0x00, 0x00, 0x02, 0x02, 0x01, 0x00, 0x02, 0x05, 0x05, 0x00, 0x03, 0x07, 0x01, 0x01
        /*0010*/ 	.byte	0x02, 0x03, 0x00, 0x00, 0x02, 0x06, 0x01, 0x00, 0x04, 0x0b, 0x08, 0x00, 0x09, 0x00, 0x00, 0x00
        /*0020*/ 	.byte	0x00, 0x00, 0x00, 0x00


//--------------------- .nv.info._Z29_cuda_parallel_multiplicationiPii --------------------------
	.section	.nv.info._Z29_cuda_parallel_multiplicationiPii,"",@"SHT_CUDA_INFO"
	.sectionflags	@""
	.align	4


	//----- nvinfo : EIATTR_CUDA_API_VERSION
	.align		4
        /*0000*/ 	.byte	0x04, 0x37
        /*0002*/ 	.short	(.L_7 - .L_6)
.L_6:
        /*0004*/ 	.word	0x00000082


	//----- nvinfo : EIATTR_KPARAM_INFO
	.align		4
.L_7:
        /*0008*/ 	.byte	0x04, 0x17
        /*000a*/ 	.short	(.L_9 - .L_8)
.L_8:
        /*000c*/ 	.word	0x00000000
        /*0010*/ 	.short	0x0002
        /*0012*/ 	.short	0x0010
        /*0014*/ 	.byte	0x00, 0xf0, 0x11, 0x00


	//----- nvinfo : EIATTR_KPARAM_INFO
	.align		4
.L_9:
        /*0018*/ 	.byte	0x04, 0x17
        /*001a*/ 	.short	(.L_11 - .L_10)
.L_10:
        /*001c*/ 	.word	0x00000000
        /*0020*/ 	.short	0x0001
        /*0022*/ 	.short	0x0008
        /*0024*/ 	.byte	0x00, 0xf5, 0x21, 0x00


	//----- nvinfo : EIATTR_KPARAM_INFO
	.align		4
.L_11:
        /*0028*/ 	.byte	0x04, 0x17
        /*002a*/ 	.short	(.L_13 - .L_12)
.L_12:
        /*002c*/ 	.word	0x00000000
        /*0030*/ 	.short	0x0000
        /*0032*/ 	.short	0x0000
        /*0034*/ 	.byte	0x00, 0xf0, 0x11, 0x00


	//----- nvinfo : EIATTR_SPARSE_MMA_MASK
	.align		4
.L_13:
        /*0038*/ 	.byte	0x03, 0x50
        /*003a*/ 	.short	0x0000


	//----- nvinfo : EIATTR_MAXREG_COUNT
	.align		4
        /*003c*/ 	.byte	0x03, 0x1b
        /*003e*/ 	.short	0x00ff


	//----- nvinfo : EIATTR_MERCURY_ISA_VERSION
	.align		4
        /*0040*/ 	.byte	0x03, 0x5f
        /*0042*/ 	.short	0x0101


	//----- nvinfo : EIATTR_VRC_CTA_INIT_COUNT
	.align		4
        /*0044*/ 	.byte	0x02, 0x4a
	.zero		1
	.zero		1


	//----- nvinfo : EIATTR_EXIT_INSTR_OFFSETS
	.align		4
        /*0048*/ 	.byte	0x04, 0x1c
        /*004a*/ 	.short	(.L_15 - .L_14)


	//   ....[0]....
.L_14:
        /*004c*/ 	.word	0x00000070


	//   ....[1]....
        /*0050*/ 	.word	0x000000f0


	//----- nvinfo : EIATTR_CBANK_PARAM_SIZE
	.align		4
.L_15:
        /*0054*/ 	.byte	0x03, 0x19
        /*0056*/ 	.short	0x0014


	//----- nvinfo : EIATTR_PARAM_CBANK
	.align		4
        /*0058*/ 	.byte	0x04, 0x0a
        /*005a*/ 	.short	(.L_17 - .L_16)
	.align		4
.L_16:
        /*005c*/ 	.word	index@(.nv.constant0._Z29_cuda_parallel_multiplicationiPii)
        /*0060*/ 	.short	0x0380
        /*0062*/ 	.short	0x0014


	//----- nvinfo : EIATTR_SW_WAR
	.align		4
.L_17:
        /*0064*/ 	.byte	0x04, 0x36
        /*0066*/ 	.short	(.L_19 - .L_18)
.L_18:
        /*0068*/ 	.word	0x00000008
.L_19:


//--------------------- .nv.callgraph             --------------------------
	.section	.nv.callgraph,"",@"SHT_CUDA_CALLGRAPH"
	.align	4
	.sectionentsize	8
	.align		4
        /*0000*/ 	.word	0x00000000
	.align		4
        /*0004*/ 	.word	0xffffffff
	.align		4
        /*0008*/ 	.word	0x00000000
	.align		4
        /*000c*/ 	.word	0xfffffffe
	.align		4
        /*0010*/ 	.word	0x00000000
	.align		4
        /*0014*/ 	.word	0xfffffffd
	.align		4
        /*0018*/ 	.word	0x00000000
	.align		4
        /*001c*/ 	.word	0xfffffffc


//--------------------- .text._Z29_cuda_parallel_multiplicationiPii --------------------------
	.section	.text._Z29_cuda_parallel_multiplicationiPii,"ax",@progbits
	.align	128
        .global         _Z29_cuda_parallel_multiplicationiPii
        .type           _Z29_cuda_parallel_multiplicationiPii,@function
        .size           _Z29_cuda_parallel_multiplicationiPii,(.L_x_1 - _Z29_cuda_parallel_multiplicationiPii)
        .other          _Z29_cuda_parallel_multiplicationiPii,@"STO_CUDA_ENTRY STV_DEFAULT"
_Z29_cuda_parallel_multiplicationiPii:
.text._Z29_cuda_parallel_multiplicationiPii:
[----:B------:R-:W-:Y:S01]  /*0000*/  LDC R1, c[0x0][0x37c] ;  /* 0x0000df00ff017b82 */ /* 0x000fe20000000800 */
[----:B------:R-:W0:Y:S07]  /*0010*/  S2R R0, SR_TID.X ;  /* 0x0000000000007919 */ /* 0x000e2e0000002100 */
[----:B------:R-:W0:Y:S01]  /*0020*/  S2UR UR4, SR_CTAID.X ;  /* 0x00000000000479c3 */ /* 0x000e220000002500 */
[----:B------:R-:W1:Y:S07]  /*0030*/  LDCU UR5, c[0x0][0x380] ;  /* 0x00007000ff0577ac */ /* 0x000e6e0008000800 */
[----:B------:R-:W0:Y:S02]  /*0040*/  LDC R5, c[0x0][0x360] ;  /* 0x0000d800ff057b82 */ /* 0x000e240000000800 */
[----:B0-----:R-:W-:-:S05]  /*0050*/  IMAD R5, R5, UR4, R0 ;  /* 0x0000000405057c24 */ /* 0x001fca000f8e0200 */
[----:B-1----:R-:W-:-:S13]  /*0060*/  ISETP.GE.AND P0, PT, R5, UR5, PT ;  /* 0x0000000505007c0c */ /* 0x002fda000bf06270 */
[----:B------:R-:W-:Y:S05]  /*0070*/  @P0 EXIT ;  /* 0x000000000000094d */ /* 0x000fea0003800000 */
[----:B------:R-:W0:Y:S01]  /*0080*/  LDC.64 R2, c[0x0][0x388] ;  /* 0x0000e200ff027b82 */ /* 0x000e220000000a00 */
[----:B------:R-:W1:Y:S01]  /*0090*/  LDCU.64 UR4, c[0x0][0x358] ;  /* 0x00006b00ff0477ac */ /* 0x000e620008000a00 */
[----:B------:R-:W2:Y:S01]  /*00a0*/  LDCU UR6, c[0x0][0x390] ;  /* 0x00007200ff0677ac */ /* 0x000ea20008000800 */
[----:B0-----:R-:W-:-:S05]  /*00b0*/  IMAD.WIDE R2, R5, 0x4, R2 ;  /* 0x0000000405027825 */ /* 0x001fca00078e0202 */
[----:B-1----:R-:W2:Y:S02]  /*00c0*/  LDG.E R0, desc[UR4][R2.64] ;  /* 0x0000000402007981 */ /* 0x002ea4000c1e1900 */
[----:B--2---:R-:W-:-:S05]  /*00d0*/  IMAD R5, R0, UR6, RZ ;  /* 0x0000000600057c24 */ /* 0x004fca000f8e02ff */
[----:B------:R-:W-:Y:S01]  /*00e0*/  STG.E desc[UR4][R2.64], R5 ;  /* 0x0000000502007986 */ /* 0x000fe2000c101904 */
[----:B------:R-:W-:Y:S05]  /*00f0*/  EXIT ;  /* 0x000000000000794d */ /* 0x000fea0003800000 */
.L_x_0:
[----:B------:R-:W-:-:S00]  /*0100*/  BRA `(.L_x_0) ;  /* 0xfffffffc00fc7947 */ /* 0x000fc0000383ffff */
[----:B------:R-:W-:-:S00]  /*0110*/  NOP ;  /* 0x0000000000007918 */ /* 0x000fc00000000000 */
        /* <DEDUP_REMOVED lines=14> */
.L_x_1:


//--------------------- .nv.shared.reserved.0     --------------------------
	.section	.nv.shared.reserved.0,"aw",@nobits
	.weak		__nv_reservedSMEM_offset_0_alias
	.size		__nv_reservedSMEM_offset_0_alias, 0, 64
	.other		__nv_reservedSMEM_offset_0_alias,@"STO_CUDA_RESERVED_SHARED STV_DEFAULT"
__nv_reservedSMEM_offset_0_alias:
	.zero		0
	.zero		64


//--------------------- .nv.constant0._Z29_cuda_parallel_multiplicationiPii --------------------------
	.section	.nv.constant0._Z29_cuda_parallel_multiplicationiPii,"a",@progbits
	.sectionflags	@""
	.align	4
.nv.constant0._Z29_cuda_parallel_multiplicationiPii:
	.zero		916


//--------------------- SYMBOLS --------------------------

	.type		.nv.reservedSmem.offset0,@object
	.size		.nv.reservedSmem.offset0,0x4
